//
// Generated by NVIDIA NVVM Compiler
//
// Compiler Build ID: CL-36424714
// Cuda compilation tools, release 13.0, V13.0.88
// Based on NVVM 20.0.0
//

.version 9.0
.target sm_100
.address_size 64

	// .globl	_Z17image_convolutionPfS_S_N12CudaTensor3D10ScalarDataE

.visible .entry _Z17image_convolutionPfS_S_N12CudaTensor3D10ScalarDataE(
	.param .u64 .ptr .align 1 _Z17image_convolutionPfS_S_N12CudaTensor3D10ScalarDataE_param_0,
	.param .u64 .ptr .align 1 _Z17image_convolutionPfS_S_N12CudaTensor3D10ScalarDataE_param_1,
	.param .u64 .ptr .align 1 _Z17image_convolutionPfS_S_N12CudaTensor3D10ScalarDataE_param_2,
	.param .align 4 .b8 _Z17image_convolutionPfS_S_N12CudaTensor3D10ScalarDataE_param_3[20]
)
{
	.reg .pred 	%p<15>;
	.reg .b32 	%r<68>;
	.reg .b32 	%f<119>;
	.reg .b64 	%rd<44>;

	ld.param.u32 	%r30, [_Z17image_convolutionPfS_S_N12CudaTensor3D10ScalarDataE_param_3+4];
	ld.param.u32 	%r33, [_Z17image_convolutionPfS_S_N12CudaTensor3D10ScalarDataE_param_3+16];
	ld.param.u32 	%r31, [_Z17image_convolutionPfS_S_N12CudaTensor3D10ScalarDataE_param_3+8];
	ld.param.u32 	%r29, [_Z17image_convolutionPfS_S_N12CudaTensor3D10ScalarDataE_param_3];
	ld.param.u64 	%rd9, [_Z17image_convolutionPfS_S_N12CudaTensor3D10ScalarDataE_param_0];
	ld.param.u64 	%rd8, [_Z17image_convolutionPfS_S_N12CudaTensor3D10ScalarDataE_param_1];
	ld.param.u64 	%rd10, [_Z17image_convolutionPfS_S_N12CudaTensor3D10ScalarDataE_param_2];
	cvta.to.global.u64 	%rd1, %rd10;
	cvta.to.global.u64 	%rd2, %rd9;
	mov.u32 	%r34, %ctaid.x;
	mov.u32 	%r35, %ntid.x;
	mov.u32 	%r36, %tid.x;
	mad.lo.s32 	%r5, %r34, %r35, %r36;
	mov.u32 	%r37, %ctaid.y;
	mov.u32 	%r38, %ntid.y;
	mov.u32 	%r39, %tid.y;
	mad.lo.s32 	%r40, %r37, %r38, %r39;
	mov.u32 	%r7, %ctaid.z;
	sub.s32 	%r41, %r29, %r31;
	div.s32 	%r8, %r41, %r33;
	sub.s32 	%r42, %r30, %r31;
	div.s32 	%r43, %r42, %r33;
	setp.gt.s32 	%p1, %r5, %r8;
	setp.gt.s32 	%p2, %r40, %r43;
	or.pred  	%p3, %p1, %p2;
	@%p3 bra 	$L__BB0_18;
	setp.lt.s32 	%p4, %r31, 1;
	mov.f32 	%f117, 0f00000000;
	@%p4 bra 	$L__BB0_17;
	mul.lo.s32 	%r45, %r33, %r40;
	mad.lo.s32 	%r10, %r30, %r7, %r45;
	and.b32  	%r11, %r31, 15;
	and.b32  	%r12, %r31, 7;
	and.b32  	%r13, %r31, 3;
	and.b32  	%r46, %r31, 2147483632;
	neg.s32 	%r14, %r46;
	mov.f32 	%f117, 0f00000000;
	mov.b32 	%r62, 0;
$L__BB0_3:
	setp.lt.u32 	%p5, %r31, 16;
	add.s32 	%r48, %r10, %r62;
	mul.lo.s32 	%r49, %r33, %r5;
	mad.lo.s32 	%r16, %r48, %r29, %r49;
	mul.lo.s32 	%r17, %r62, %r31;
	mov.b32 	%r66, 0;
	@%p5 bra 	$L__BB0_6;
	mul.wide.u32 	%rd11, %r17, 4;
	add.s64 	%rd12, %rd1, %rd11;
	add.s64 	%rd43, %rd12, 32;
	mov.u32 	%r63, %r16;
	mov.u32 	%r64, %r14;
$L__BB0_5:
	.pragma "nounroll";
	and.b32  	%r66, %r31, 2147483632;
	mul.wide.s32 	%rd13, %r63, 4;
	add.s64 	%rd14, %rd2, %rd13;
	ld.global.f32 	%f20, [%rd14];
	ld.global.f32 	%f21, [%rd43+-32];
	fma.rn.f32 	%f22, %f20, %f21, %f117;
	ld.global.f32 	%f23, [%rd14+4];
	ld.global.f32 	%f24, [%rd43+-28];
	fma.rn.f32 	%f25, %f23, %f24, %f22;
	ld.global.f32 	%f26, [%rd14+8];
	ld.global.f32 	%f27, [%rd43+-24];
	fma.rn.f32 	%f28, %f26, %f27, %f25;
	ld.global.f32 	%f29, [%rd14+12];
	ld.global.f32 	%f30, [%rd43+-20];
	fma.rn.f32 	%f31, %f29, %f30, %f28;
	ld.global.f32 	%f32, [%rd14+16];
	ld.global.f32 	%f33, [%rd43+-16];
	fma.rn.f32 	%f34, %f32, %f33, %f31;
	ld.global.f32 	%f35, [%rd14+20];
	ld.global.f32 	%f36, [%rd43+-12];
	fma.rn.f32 	%f37, %f35, %f36, %f34;
	ld.global.f32 	%f38, [%rd14+24];
	ld.global.f32 	%f39, [%rd43+-8];
	fma.rn.f32 	%f40, %f38, %f39, %f37;
	ld.global.f32 	%f41, [%rd14+28];
	ld.global.f32 	%f42, [%rd43+-4];
	fma.rn.f32 	%f43, %f41, %f42, %f40;
	ld.global.f32 	%f44, [%rd14+32];
	ld.global.f32 	%f45, [%rd43];
	fma.rn.f32 	%f46, %f44, %f45, %f43;
	ld.global.f32 	%f47, [%rd14+36];
	ld.global.f32 	%f48, [%rd43+4];
	fma.rn.f32 	%f49, %f47, %f48, %f46;
	ld.global.f32 	%f50, [%rd14+40];
	ld.global.f32 	%f51, [%rd43+8];
	fma.rn.f32 	%f52, %f50, %f51, %f49;
	ld.global.f32 	%f53, [%rd14+44];
	ld.global.f32 	%f54, [%rd43+12];
	fma.rn.f32 	%f55, %f53, %f54, %f52;
	ld.global.f32 	%f56, [%rd14+48];
	ld.global.f32 	%f57, [%rd43+16];
	fma.rn.f32 	%f58, %f56, %f57, %f55;
	ld.global.f32 	%f59, [%rd14+52];
	ld.global.f32 	%f60, [%rd43+20];
	fma.rn.f32 	%f61, %f59, %f60, %f58;
	ld.global.f32 	%f62, [%rd14+56];
	ld.global.f32 	%f63, [%rd43+24];
	fma.rn.f32 	%f64, %f62, %f63, %f61;
	ld.global.f32 	%f65, [%rd14+60];
	ld.global.f32 	%f66, [%rd43+28];
	fma.rn.f32 	%f117, %f65, %f66, %f64;
	add.s32 	%r64, %r64, 16;
	add.s32 	%r63, %r63, 16;
	add.s64 	%rd43, %rd43, 64;
	setp.ne.s32 	%p6, %r64, 0;
	@%p6 bra 	$L__BB0_5;
$L__BB0_6:
	setp.eq.s32 	%p7, %r11, 0;
	@%p7 bra 	$L__BB0_16;
	add.s32 	%r50, %r11, -1;
	setp.lt.u32 	%p8, %r50, 7;
	@%p8 bra 	$L__BB0_9;
	add.s32 	%r51, %r16, %r66;
	add.s32 	%r52, %r66, %r17;
	mul.wide.s32 	%rd15, %r51, 4;
	add.s64 	%rd16, %rd2, %rd15;
	ld.global.f32 	%f68, [%rd16];
	mul.wide.u32 	%rd17, %r52, 4;
	add.s64 	%rd18, %rd1, %rd17;
	ld.global.f32 	%f69, [%rd18];
	fma.rn.f32 	%f70, %f68, %f69, %f117;
	ld.global.f32 	%f71, [%rd16+4];
	cvt.u64.u32 	%rd19, %r17;
	cvt.u64.u32 	%rd20, %r66;
	add.s64 	%rd21, %rd20, %rd19;
	shl.b64 	%rd22, %rd21, 2;
	add.s64 	%rd23, %rd1, %rd22;
	ld.global.f32 	%f72, [%rd23+4];
	fma.rn.f32 	%f73, %f71, %f72, %f70;
	ld.global.f32 	%f74, [%rd16+8];
	ld.global.f32 	%f75, [%rd23+8];
	fma.rn.f32 	%f76, %f74, %f75, %f73;
	ld.global.f32 	%f77, [%rd16+12];
	ld.global.f32 	%f78, [%rd23+12];
	fma.rn.f32 	%f79, %f77, %f78, %f76;
	ld.global.f32 	%f80, [%rd16+16];
	ld.global.f32 	%f81, [%rd23+16];
	fma.rn.f32 	%f82, %f80, %f81, %f79;
	ld.global.f32 	%f83, [%rd16+20];
	ld.global.f32 	%f84, [%rd23+20];
	fma.rn.f32 	%f85, %f83, %f84, %f82;
	ld.global.f32 	%f86, [%rd16+24];
	ld.global.f32 	%f87, [%rd23+24];
	fma.rn.f32 	%f88, %f86, %f87, %f85;
	ld.global.f32 	%f89, [%rd16+28];
	ld.global.f32 	%f90, [%rd23+28];
	fma.rn.f32 	%f117, %f89, %f90, %f88;
	add.s32 	%r66, %r66, 8;
$L__BB0_9:
	setp.eq.s32 	%p9, %r12, 0;
	@%p9 bra 	$L__BB0_16;
	add.s32 	%r53, %r12, -1;
	setp.lt.u32 	%p10, %r53, 3;
	@%p10 bra 	$L__BB0_12;
	add.s32 	%r54, %r16, %r66;
	add.s32 	%r55, %r66, %r17;
	mul.wide.s32 	%rd24, %r54, 4;
	add.s64 	%rd25, %rd2, %rd24;
	ld.global.f32 	%f92, [%rd25];
	mul.wide.u32 	%rd26, %r55, 4;
	add.s64 	%rd27, %rd1, %rd26;
	ld.global.f32 	%f93, [%rd27];
	fma.rn.f32 	%f94, %f92, %f93, %f117;
	ld.global.f32 	%f95, [%rd25+4];
	cvt.u64.u32 	%rd28, %r17;
	cvt.u64.u32 	%rd29, %r66;
	add.s64 	%rd30, %rd29, %rd28;
	shl.b64 	%rd31, %rd30, 2;
	add.s64 	%rd32, %rd1, %rd31;
	ld.global.f32 	%f96, [%rd32+4];
	fma.rn.f32 	%f97, %f95, %f96, %f94;
	ld.global.f32 	%f98, [%rd25+8];
	ld.global.f32 	%f99, [%rd32+8];
	fma.rn.f32 	%f100, %f98, %f99, %f97;
	ld.global.f32 	%f101, [%rd25+12];
	ld.global.f32 	%f102, [%rd32+12];
	fma.rn.f32 	%f117, %f101, %f102, %f100;
	add.s32 	%r66, %r66, 4;
$L__BB0_12:
	setp.eq.s32 	%p11, %r13, 0;
	@%p11 bra 	$L__BB0_16;
	setp.eq.s32 	%p12, %r13, 1;
	add.s32 	%r56, %r16, %r66;
	add.s32 	%r57, %r66, %r17;
	mul.wide.s32 	%rd33, %r56, 4;
	add.s64 	%rd6, %rd2, %rd33;
	ld.global.f32 	%f103, [%rd6];
	mul.wide.u32 	%rd34, %r57, 4;
	add.s64 	%rd35, %rd1, %rd34;
	ld.global.f32 	%f104, [%rd35];
	fma.rn.f32 	%f117, %f103, %f104, %f117;
	@%p12 bra 	$L__BB0_16;
	setp.eq.s32 	%p13, %r13, 2;
	ld.global.f32 	%f105, [%rd6+4];
	cvt.u64.u32 	%rd36, %r17;
	cvt.u64.u32 	%rd37, %r66;
	add.s64 	%rd38, %rd37, %rd36;
	shl.b64 	%rd39, %rd38, 2;
	add.s64 	%rd7, %rd1, %rd39;
	ld.global.f32 	%f106, [%rd7+4];
	fma.rn.f32 	%f117, %f105, %f106, %f117;
	@%p13 bra 	$L__BB0_16;
	ld.global.f32 	%f107, [%rd6+8];
	ld.global.f32 	%f108, [%rd7+8];
	fma.rn.f32 	%f117, %f107, %f108, %f117;
$L__BB0_16:
	add.s32 	%r62, %r62, 1;
	setp.ne.s32 	%p14, %r62, %r31;
	@%p14 bra 	$L__BB0_3;
$L__BB0_17:
	mad.lo.s32 	%r58, %r7, %r43, %r7;
	add.s32 	%r59, %r58, %r40;
	mad.lo.s32 	%r60, %r59, %r8, %r59;
	add.s32 	%r61, %r60, %r5;
	cvta.to.global.u64 	%rd40, %rd8;
	mul.wide.s32 	%rd41, %r61, 4;
	add.s64 	%rd42, %rd40, %rd41;
	st.global.f32 	[%rd42], %f117;
$L__BB0_18:
	ret;

}


// ===== COMPILED SASS (sm_100) =====

	.target	sm_100

	.elftype	@"ET_EXEC"


//--------------------- .note.nv.tkinfo           --------------------------
	.section	.note.nv.tkinfo,"",@"SHT_NOTE"
	.sectionflags	@"SHF_NOTE_NV_TKINFO"
	.tkinfo
        /*0018*/ 	.word	0x00000002
        /*0030*/ 	.string	""
        /*0030*/ 	.string	"ptxas"
        /*0030*/ 	.string	"Cuda compilation tools, release 13.0, V13.0.88"
        /*0030*/ 	.string	"Build cuda_13.0.r13.0/compiler.36424714_0"
        /*0030*/ 	.string	"-arch sm_100 -m 64 "



//--------------------- .note.nv.cuinfo           --------------------------
	.section	.note.nv.cuinfo,"",@"SHT_NOTE"
	.sectionflags	@"SHF_NOTE_NV_CUINFO"
        /*0018*/ 	.short	0x0002
        /*001a*/ 	.short	0x0064
        /*001c*/ 	.short	0x0082
	.zero		2


//--------------------- .nv.info                  --------------------------
	.section	.nv.info,"",@"SHT_CUDA_INFO"
	.align	4


	//----- nvinfo : EIATTR_REGCOUNT
	.align		4
        /*0000*/ 	.byte	0x04, 0x2f
        /*0002*/ 	.short	(.L_1 - .L_0)
	.align		4
.L_0:
        /*0004*/ 	.word	index@(_Z17image_convolutionPfS_S_N12CudaTensor3D10ScalarDataE)
        /*0008*/ 	.word	0x00000020


	//----- nvinfo : EIATTR_FRAME_SIZE
	.align		4
.L_1:
        /*000c*/ 	.byte	0x04, 0x11
        /*000e*/ 	.short	(.L_3 - .L_2)
	.align		4
.L_2:
        /*0010*/ 	.word	index@(_Z17image_convolutionPfS_S_N12CudaTensor3D10ScalarDataE)
        /*0014*/ 	.word	0x00000000


	//----- nvinfo : EIATTR_MIN_STACK_SIZE
	.align		4
.L_3:
        /*0018*/ 	.byte	0x04, 0x12
        /*001a*/ 	.short	(.L_5 - .L_4)
	.align		4
.L_4:
        /*001c*/ 	.word	index@(_Z17image_convolutionPfS_S_N12CudaTensor3D10ScalarDataE)
        /*0020*/ 	.word	0x00000000
.L_5:


//--------------------- .nv.compat                --------------------------
	.section	.nv.compat,"",@"SHT_CUDA_COMPAT_INFO"
	.align	4
        /*0000*/ 	.byte	0x02, 0x09, 0x00, 0x00, 0x02, 0x02, 0x01, 0x00, 0x02, 0x05, 0x05, 0x00, 0x03, 0x07, 0x01, 0x01
        /*0010*/ 	.byte	0x02, 0x03, 0x00, 0x00, 0x02, 0x06, 0x01, 0x00, 0x04, 0x0b, 0x08, 0x00, 0x09, 0x00, 0x00, 0x00
        /*0020*/ 	.byte	0x00, 0x00, 0x00, 0x00


//--------------------- .nv.info._Z17image_convolutionPfS_S_N12CudaTensor3D10ScalarDataE --------------------------
	.section	.nv.info._Z17image_convolutionPfS_S_N12CudaTensor3D10ScalarDataE,"",@"SHT_CUDA_INFO"
	.sectionflags	@""
	.align	4


	//----- nvinfo : EIATTR_CUDA_API_VERSION
	.align		4
        /*0000*/ 	.byte	0x04, 0x37
        /*0002*/ 	.short	(.L_7 - .L_6)
.L_6:
        /*0004*/ 	.word	0x00000082


	//----- nvinfo : EIATTR_KPARAM_INFO
	.align		4
.L_7:
        /*0008*/ 	.byte	0x04, 0x17
        /*000a*/ 	.short	(.L_9 - .L_8)
.L_8:
        /*000c*/ 	.word	0x00000000
        /*0010*/ 	.short	0x0003
        /*0012*/ 	.short	0x0018
        /*0014*/ 	.byte	0x00, 0xf0, 0x51, 0x00


	//----- nvinfo : EIATTR_KPARAM_INFO
	.align		4
.L_9:
        /*0018*/ 	.byte	0x04, 0x17
        /*001a*/ 	.short	(.L_11 - .L_10)
.L_10:
        /*001c*/ 	.word	0x00000000
        /*0020*/ 	.short	0x0002
        /*0022*/ 	.short	0x0010
        /*0024*/ 	.byte	0x00, 0xf5, 0x21, 0x00


	//----- nvinfo : EIATTR_KPARAM_INFO
	.align		4
.L_11:
        /*0028*/ 	.byte	0x04, 0x17
        /*002a*/ 	.short	(.L_13 - .L_12)
.L_12:
        /*002c*/ 	.word	0x00000000
        /*0030*/ 	.short	0x0001
        /*0032*/ 	.short	0x0008
        /*0034*/ 	.byte	0x00, 0xf5, 0x21, 0x00


	//----- nvinfo : EIATTR_KPARAM_INFO
	.align		4
.L_13:
        /*0038*/ 	.byte	0x04, 0x17
        /*003a*/ 	.short	(.L_15 - .L_14)
.L_14:
        /*003c*/ 	.word	0x00000000
        /*0040*/ 	.short	0x0000
        /*0042*/ 	.short	0x0000
        /*0044*/ 	.byte	0x00, 0xf5, 0x21, 0x00


	//----- nvinfo : EIATTR_SPARSE_MMA_MASK
	.align		4
.L_15:
        /*0048*/ 	.byte	0x03, 0x50
        /*004a*/ 	.short	0x0000


	//----- nvinfo : EIATTR_MAXREG_COUNT
	.align		4
        /*004c*/ 	.byte	0x03, 0x1b
        /*004e*/ 	.short	0x00ff


	//----- nvinfo : EIATTR_MERCURY_ISA_VERSION
	.align		4
        /*0050*/ 	.byte	0x03, 0x5f
        /*0052*/ 	.short	0x0101


	//----- nvinfo : EIATTR_VRC_CTA_INIT_COUNT
	.align		4
        /*0054*/ 	.byte	0x02, 0x4a
	.zero		1
	.zero		1


	//----- nvinfo : EIATTR_EXIT_INSTR_OFFSETS
	.align		4
        /*0058*/ 	.byte	0x04, 0x1c
        /*005a*/ 	.short	(.L_17 - .L_16)


	//   ....[0]....
.L_16:
        /*005c*/ 	.word	0x00000390


	//   ....[1]....
        /*0060*/ 	.word	0x00000fe0


	//----- nvinfo : EIATTR_CBANK_PARAM_SIZE
	.align		4
.L_17:
        /*0064*/ 	.byte	0x03, 0x19
        /*0066*/ 	.short	0x002c


	//----- nvinfo : EIATTR_PARAM_CBANK
	.align		4
        /*0068*/ 	.byte	0x04, 0x0a
        /*006a*/ 	.short	(.L_19 - .L_18)
	.align		4
.L_18:
        /*006c*/ 	.word	index@(.nv.constant0._Z17image_convolutionPfS_S_N12CudaTensor3D10ScalarDataE)
        /*0070*/ 	.short	0x0380
        /*0072*/ 	.short	0x002c


	//----- nvinfo : EIATTR_SW_WAR
	.align		4
.L_19:
        /*0074*/ 	.byte	0x04, 0x36
        /*0076*/ 	.short	(.L_21 - .L_20)
.L_20:
        /*0078*/ 	.word	0x00000008
.L_21:


//--------------------- .nv.callgraph             --------------------------
	.section	.nv.callgraph,"",@"SHT_CUDA_CALLGRAPH"
	.align	4
	.sectionentsize	8
	.align		4
        /*0000*/ 	.word	0x00000000
	.align		4
        /*0004*/ 	.word	0xffffffff
	.align		4
        /*0008*/ 	.word	0x00000000
	.align		4
        /*000c*/ 	.word	0xfffffffe
	.align		4
        /*0010*/ 	.word	0x00000000
	.align		4
        /*0014*/ 	.word	0xfffffffd
	.align		4
        /*0018*/ 	.word	0x00000000
	.align		4
        /*001c*/ 	.word	0xfffffffc


//--------------------- .text._Z17image_convolutionPfS_S_N12CudaTensor3D10ScalarDataE --------------------------
	.section	.text._Z17image_convolutionPfS_S_N12CudaTensor3D10ScalarDataE,"ax",@progbits
	.align	128
        .global         _Z17image_convolutionPfS_S_N12CudaTensor3D10ScalarDataE
        .type           _Z17image_convolutionPfS_S_N12CudaTensor3D10ScalarDataE,@function
        .size           _Z17image_convolutionPfS_S_N12CudaTensor3D10ScalarDataE,(.L_x_8 - _Z17image_convolutionPfS_S_N12CudaTensor3D10ScalarDataE)
        .other          _Z17image_convolutionPfS_S_N12CudaTensor3D10ScalarDataE,@"STO_CUDA_ENTRY STV_DEFAULT"
_Z17image_convolutionPfS_S_N12CudaTensor3D10ScalarDataE:
.text._Z17image_convolutionPfS_S_N12CudaTensor3D10ScalarDataE:
[----:B------:R-:W-:Y:S08]  /*0000*/  LDC R1, c[0x0][0x37c] ;  /* 0x0000df00ff017b82 */ /* 0x000ff00000000800 */
[----:B------:R-:W0:Y:S01]  /*0010*/  LDC R7, c[0x0][0x3a8] ;  /* 0x0000ea00ff077b82 */ /* 0x000e220000000800 */
[----:B------:R-:W1:Y:S01]  /*0020*/  LDCU UR4, c[0x0][0x398] ;  /* 0x00007300ff0477ac */ /* 0x000e620008000800 */
[----:B------:R-:W2:Y:S01]  /*0030*/  S2R R15, SR_TID.Y ;  /* 0x00000000000f7919 */ /* 0x000ea20000002200 */
[----:B------:R-:W3:Y:S05]  /*0040*/  S2R R13, SR_TID.X ;  /* 0x00000000000d7919 */ /* 0x000eea0000002100 */
[----:B------:R-:W1:Y:S08]  /*0050*/  LDC R10, c[0x0][0x3a0] ;  /* 0x0000e800ff0a7b82 */ /* 0x000e700000000800 */
[----:B------:R-:W4:Y:S01]  /*0060*/  LDC R9, c[0x0][0x39c] ;  /* 0x0000e700ff097b82 */ /* 0x000f220000000800 */
[----:B0-----:R-:W-:-:S07]  /*0070*/  IABS R11, R7 ;  /* 0x00000007000b7213 */ /* 0x001fce0000000000 */
[----:B------:R-:W-:Y:S01]  /*0080*/  S2UR UR5, SR_CTAID.Y ;  /* 0x00000000000579c3 */ /* 0x000fe20000002600 */
[----:B------:R-:W0:Y:S01]  /*0090*/  I2F.RP R4, R11 ;  /* 0x0000000b00047306 */ /* 0x000e220000209400 */
[----:B-1----:R-:W-:-:S06]  /*00a0*/  IADD3 R0, PT, PT, -R10, UR4, RZ ;  /* 0x000000040a007c10 */ /* 0x002fcc000fffe1ff */
[----:B------:R-:W3:Y:S01]  /*00b0*/  S2UR UR4, SR_CTAID.X ;  /* 0x00000000000479c3 */ /* 0x000ee20000002500 */
[----:B----4-:R-:W-:Y:S01]  /*00c0*/  IADD3 R6, PT, PT, -R10, R9, RZ ;  /* 0x000000090a067210 */ /* 0x010fe20007ffe1ff */
[----:B0-----:R-:W0:Y:S03]  /*00d0*/  MUFU.RCP R4, R4 ;  /* 0x0000000400047308 */ /* 0x001e260000001000 */
[----:B------:R-:W-:Y:S02]  /*00e0*/  IABS R12, R6 ;  /* 0x00000006000c7213 */ /* 0x000fe40000000000 */
[----:B------:R-:W-:-:S04]  /*00f0*/  LOP3.LUT R6, R6, R7, RZ, 0x3c, !PT ;  /* 0x0000000706067212 */ /* 0x000fc800078e3cff */
[----:B------:R-:W-:Y:S02]  /*0100*/  ISETP.GE.AND P1, PT, R6, RZ, PT ;  /* 0x000000ff0600720c */ /* 0x000fe40003f26270 */
[----:B0-----:R-:W-:Y:S02]  /*0110*/  IADD3 R2, PT, PT, R4, 0xffffffe, RZ ;  /* 0x0ffffffe04027810 */ /* 0x001fe40007ffe0ff */
[----:B------:R-:W-:Y:S02]  /*0120*/  IABS R4, R0 ;  /* 0x0000000000047213 */ /* 0x000fe40000000000 */
[----:B------:R0:W1:Y:S01]  /*0130*/  F2I.FTZ.U32.TRUNC.NTZ R3, R2 ;  /* 0x0000000200037305 */ /* 0x000062000021f000 */
[----:B------:R-:W-:Y:S01]  /*0140*/  LOP3.LUT R0, R0, R7, RZ, 0x3c, !PT ;  /* 0x0000000700007212 */ /* 0x000fe200078e3cff */
[----:B0-----:R-:W-:Y:S02]  /*0150*/  IMAD.MOV.U32 R2, RZ, RZ, RZ ;  /* 0x000000ffff027224 */ /* 0x001fe400078e00ff */
[----:B-1----:R-:W-:-:S04]  /*0160*/  IMAD.MOV R8, RZ, RZ, -R3 ;  /* 0x000000ffff087224 */ /* 0x002fc800078e0a03 */
[----:B------:R-:W-:-:S04]  /*0170*/  IMAD R5, R8, R11, RZ ;  /* 0x0000000b08057224 */ /* 0x000fc800078e02ff */
[----:B------:R-:W-:Y:S01]  /*0180*/  IMAD.HI.U32 R3, R3, R5, R2 ;  /* 0x0000000503037227 */ /* 0x000fe200078e0002 */
[----:B------:R-:W-:-:S05]  /*0190*/  MOV R2, R4 ;  /* 0x0000000400027202 */ /* 0x000fca0000000f00 */
[----:B------:R-:W-:-:S04]  /*01a0*/  IMAD.HI.U32 R4, R3, R12, RZ ;  /* 0x0000000c03047227 */ /* 0x000fc800078e00ff */
[----:B------:R-:W-:-:S04]  /*01b0*/  IMAD.HI.U32 R3, R3, R2, RZ ;  /* 0x0000000203037227 */ /* 0x000fc800078e00ff */
[----:B------:R-:W-:Y:S01]  /*01c0*/  IMAD.MOV R5, RZ, RZ, -R4 ;  /* 0x000000ffff057224 */ /* 0x000fe200078e0a04 */
[----:B------:R-:W-:-:S03]  /*01d0*/  IADD3 R8, PT, PT, -R3, RZ, RZ ;  /* 0x000000ff03087210 */ /* 0x000fc60007ffe1ff */
[C---:B------:R-:W-:Y:S02]  /*01e0*/  IMAD R5, R11.reuse, R5, R12 ;  /* 0x000000050b057224 */ /* 0x040fe400078e020c */
[C---:B------:R-:W-:Y:S02]  /*01f0*/  IMAD R2, R11.reuse, R8, R2 ;  /* 0x000000080b027224 */ /* 0x040fe400078e0202 */
[----:B------:R-:W3:Y:S01]  /*0200*/  LDC R8, c[0x0][0x360] ;  /* 0x0000d800ff087b82 */ /* 0x000ee20000000800 */
[C---:B------:R-:W-:Y:S02]  /*0210*/  ISETP.GT.U32.AND P0, PT, R11.reuse, R5, PT ;  /* 0x000000050b00720c */ /* 0x040fe40003f04070 */
[----:B------:R-:W-:-:S05]  /*0220*/  ISETP.GT.U32.AND P2, PT, R11, R2, PT ;  /* 0x000000020b00720c */ /* 0x000fca0003f44070 */
[----:B------:R-:W2:Y:S06]  /*0230*/  LDC R12, c[0x0][0x364] ;  /* 0x0000d900ff0c7b82 */ /* 0x000eac0000000800 */
[----:B------:R-:W-:Y:S02]  /*0240*/  @!P0 IMAD.IADD R5, R5, 0x1, -R11 ;  /* 0x0000000105058824 */ /* 0x000fe400078e0a0b */
[----:B------:R-:W-:Y:S01]  /*0250*/  @!P2 IADD3 R2, PT, PT, R2, -R11, RZ ;  /* 0x8000000b0202a210 */ /* 0x000fe20007ffe0ff */
[----:B------:R-:W-:Y:S01]  /*0260*/  @!P0 VIADD R4, R4, 0x1 ;  /* 0x0000000104048836 */ /* 0x000fe20000000000 */
[----:B------:R-:W-:-:S02]  /*0270*/  ISETP.GE.AND P0, PT, R0, RZ, PT ;  /* 0x000000ff0000720c */ /* 0x000fc40003f06270 */
[-C--:B------:R-:W-:Y:S02]  /*0280*/  ISETP.GE.U32.AND P3, PT, R5, R11.reuse, PT ;  /* 0x0000000b0500720c */ /* 0x080fe40003f66070 */
[----:B------:R-:W-:Y:S02]  /*0290*/  ISETP.GE.U32.AND P4, PT, R2, R11, PT ;  /* 0x0000000b0200720c */ /* 0x000fe40003f86070 */
[----:B------:R-:W-:Y:S01]  /*02a0*/  @!P2 IADD3 R3, PT, PT, R3, 0x1, RZ ;  /* 0x000000010303a810 */ /* 0x000fe20007ffe0ff */
[----:B---3--:R-:W-:Y:S01]  /*02b0*/  IMAD R2, R8, UR4, R13 ;  /* 0x0000000408027c24 */ /* 0x008fe2000f8e020d */
[----:B------:R-:W-:Y:S01]  /*02c0*/  ISETP.NE.AND P2, PT, R7, RZ, PT ;  /* 0x000000ff0700720c */ /* 0x000fe20003f45270 */
[----:B--2---:R-:W-:-:S06]  /*02d0*/  IMAD R0, R12, UR5, R15 ;  /* 0x000000050c007c24 */ /* 0x004fcc000f8e020f */
[----:B------:R-:W-:Y:S02]  /*02e0*/  @P3 VIADD R4, R4, 0x1 ;  /* 0x0000000104043836 */ /* 0x000fe40000000000 */
[----:B------:R-:W-:Y:S02]  /*02f0*/  @P4 IADD3 R3, PT, PT, R3, 0x1, RZ ;  /* 0x0000000103034810 */ /* 0x000fe40007ffe0ff */
[----:B------:R-:W-:Y:S02]  /*0300*/  IMAD.MOV.U32 R11, RZ, RZ, R4 ;  /* 0x000000ffff0b7224 */ /* 0x000fe400078e0004 */
[----:B------:R-:W-:Y:S02]  /*0310*/  MOV R5, R3 ;  /* 0x0000000300057202 */ /* 0x000fe40000000f00 */
[----:B------:R-:W-:Y:S02]  /*0320*/  LOP3.LUT R4, RZ, R7, RZ, 0x33, !PT ;  /* 0x00000007ff047212 */ /* 0x000fe400078e33ff */
[----:B------:R-:W-:Y:S01]  /*0330*/  @!P1 IADD3 R11, PT, PT, -R11, RZ, RZ ;  /* 0x000000ff0b0b9210 */ /* 0x000fe20007ffe1ff */
[----:B------:R-:W-:-:S03]  /*0340*/  @!P0 IMAD.MOV R5, RZ, RZ, -R5 ;  /* 0x000000ffff058224 */ /* 0x000fc600078e0a05 */
[C---:B------:R-:W-:Y:S02]  /*0350*/  SEL R3, R4.reuse, R11, !P2 ;  /* 0x0000000b04037207 */ /* 0x040fe40005000000 */
[----:B------:R-:W-:Y:S02]  /*0360*/  SEL R5, R4, R5, !P2 ;  /* 0x0000000504057207 */ /* 0x000fe40005000000 */
[----:B------:R-:W-:-:S04]  /*0370*/  ISETP.GT.AND P0, PT, R0, R3, PT ;  /* 0x000000030000720c */ /* 0x000fc80003f04270 */
[----:B------:R-:W-:-:S13]  /*0380*/  ISETP.GT.OR P0, PT, R2, R5, P0 ;  /* 0x000000050200720c */ /* 0x000fda0000704670 */
[----:B------:R-:W-:Y:S05]  /*0390*/  @P0 EXIT ;  /* 0x000000000000094d */ /* 0x000fea0003800000 */
[----:B------:R-:W0:Y:S01]  /*03a0*/  S2R R4, SR_CTAID.Z ;  /* 0x0000000000047919 */ /* 0x000e220000002700 */
[----:B------:R-:W-:Y:S01]  /*03b0*/  ISETP.GE.AND P0, PT, R10, 0x1, PT ;  /* 0x000000010a00780c */ /* 0x000fe20003f06270 */
[----:B------:R-:W1:Y:S01]  /*03c0*/  LDCU.64 UR8, c[0x0][0x358] ;  /* 0x00006b00ff0877ac */ /* 0x000e620008000a00 */
[----:B------:R-:W-:-:S11]  /*03d0*/  HFMA2 R18, -RZ, RZ, 0, 0 ;  /* 0x00000000ff127431 */ /* 0x000fd600000001ff */
[----:B------:R-:W-:Y:S05]  /*03e0*/  @!P0 BRA `(.L_x_0) ;  /* 0x0000000800e08947 */ /* 0x000fea0003800000 */
[----:B------:R-:W-:Y:S01]  /*03f0*/  IMAD R8, R0, R7, RZ ;  /* 0x0000000700087224 */ /* 0x000fe200078e02ff */
[C---:B------:R-:W-:Y:S01]  /*0400*/  LOP3.LUT R11, R10.reuse, 0x7ffffff0, RZ, 0xc0, !PT ;  /* 0x7ffffff00a0b7812 */ /* 0x040fe200078ec0ff */
[----:B------:R-:W-:Y:S01]  /*0410*/  UMOV UR4, URZ ;  /* 0x000000ff00047c82 */ /* 0x000fe20008000000 */
[----:B------:R-:W-:Y:S01]  /*0420*/  LOP3.LUT R7, R10, 0xf, RZ, 0xc0, !PT ;  /* 0x0000000f0a077812 */ /* 0x000fe200078ec0ff */
[----:B0-----:R-:W-:Y:S01]  /*0430*/  IMAD R8, R4, R9, R8 ;  /* 0x0000000904087224 */ /* 0x001fe200078e0208 */
[C---:B------:R-:W-:Y:S01]  /*0440*/  LOP3.LUT R9, R10.reuse, 0x7, RZ, 0xc0, !PT ;  /* 0x000000070a097812 */ /* 0x040fe200078ec0ff */
[----:B------:R-:W-:Y:S01]  /*0450*/  IMAD.MOV R11, RZ, RZ, -R11 ;  /* 0x000000ffff0b7224 */ /* 0x000fe200078e0a0b */
[----:B------:R-:W-:Y:S02]  /*0460*/  LOP3.LUT R10, R10, 0x3, RZ, 0xc0, !PT ;  /* 0x000000030a0a7812 */ /* 0x000fe400078ec0ff */
[----:B------:R-:W-:-:S07]  /*0470*/  MOV R18, RZ ;  /* 0x000000ff00127202 */ /* 0x000fce0000000f00 */
.L_x_6:
[----:B------:R-:W0:Y:S01]  /*0480*/  LDCU UR5, c[0x0][0x3a0] ;  /* 0x00007400ff0577ac */ /* 0x000e220008000800 */
[----:B------:R-:W-:Y:S01]  /*0490*/  IADD3 R19, PT, PT, R8, UR4, RZ ;  /* 0x0000000408137c10 */ /* 0x000fe2000fffe0ff */
[----:B------:R-:W2:Y:S01]  /*04a0*/  LDCU UR6, c[0x0][0x3a8] ;  /* 0x00007500ff0677ac */ /* 0x000ea20008000800 */
[----:B------:R-:W3:Y:S01]  /*04b0*/  LDCU UR7, c[0x0][0x398] ;  /* 0x00007300ff0777ac */ /* 0x000ee20008000800 */
[----:B0-----:R-:W-:Y:S02]  /*04c0*/  UISETP.GE.U32.AND UP1, UPT, UR5, 0x10, UPT ;  /* 0x000000100500788c */ /* 0x001fe4000bf26070 */
[----:B------:R-:W-:Y:S01]  /*04d0*/  UIMAD UR11, UR4, UR5, URZ ;  /* 0x00000005040b72a4 */ /* 0x000fe2000f8e02ff */
[----:B--2---:R-:W-:Y:S01]  /*04e0*/  IMAD R6, R2, UR6, RZ ;  /* 0x0000000602067c24 */ /* 0x004fe2000f8e02ff */
[----:B------:R-:W-:-:S03]  /*04f0*/  UIADD3 UR4, UPT, UPT, UR4, 0x1, URZ ;  /* 0x0000000104047890 */ /* 0x000fc6000fffe0ff */
[----:B---3--:R-:W-:Y:S01]  /*0500*/  IMAD R19, R19, UR7, R6 ;  /* 0x0000000713137c24 */ /* 0x008fe2000f8e0206 */
[----:B------:R-:W-:Y:S01]  /*0510*/  MOV R6, RZ ;  /* 0x000000ff00067202 */ /* 0x000fe20000000f00 */
[----:B------:R-:W-:Y:S01]  /*0520*/  UISETP.NE.AND UP0, UPT, UR4, UR5, UPT ;  /* 0x000000050400728c */ /* 0x000fe2000bf05270 */
[----:B------:R-:W-:Y:S10]  /*0530*/  BRA.U !UP1, `(.L_x_1) ;  /* 0x00000005090c7547 */ /* 0x000ff4000b800000 */
[----:B------:R-:W0:Y:S01]  /*0540*/  LDCU.64 UR6, c[0x0][0x390] ;  /* 0x00007200ff0677ac */ /* 0x000e220008000a00 */
[----:B------:R-:W-:Y:S01]  /*0550*/  IMAD.MOV.U32 R17, RZ, RZ, R19 ;  /* 0x000000ffff117224 */ /* 0x000fe200078e0013 */
[----:B------:R-:W-:Y:S01]  /*0560*/  MOV R6, R11 ;  /* 0x0000000b00067202 */ /* 0x000fe20000000f00 */
[----:B------:R-:W-:Y:S02]  /*0570*/  ULOP3.LUT UR5, UR5, 0x7ffffff0, URZ, 0xc0, !UPT ;  /* 0x7ffffff005057892 */ /* 0x000fe4000f8ec0ff */
[----:B0-----:R-:W-:-:S04]  /*0580*/  UIMAD.WIDE.U32 UR6, UR11, 0x4, UR6 ;  /* 0x000000040b0678a5 */ /* 0x001fc8000f8e0006 */
[----:B------:R-:W-:-:S04]  /*0590*/  UIADD3 UR10, UP1, UPT, UR6, 0x20, URZ ;  /* 0x00000020060a7890 */ /* 0x000fc8000ff3e0ff */
[----:B------:R-:W-:Y:S02]  /*05a0*/  UIADD3.X UR6, UPT, UPT, URZ, UR7, URZ, UP1, !UPT ;  /* 0x00000007ff067290 */ /* 0x000fe40008ffe4ff */
[----:B------:R-:W-:-:S04]  /*05b0*/  MOV R16, UR10 ;  /* 0x0000000a00107c02 */ /* 0x000fc80008000f00 */
[----:B------:R-:W-:-:S07]  /*05c0*/  IMAD.U32 R15, RZ, RZ, UR6 ;  /* 0x00000006ff0f7e24 */ /* 0x000fce000f8e00ff */
.L_x_2:
[----:B------:R-:W0:Y:S01]  /*05d0*/  LDC.64 R12, c[0x0][0x380] ;  /* 0x0000e000ff0c7b82 */ /* 0x000e220000000a00 */
[----:B------:R-:W-:-:S05]  /*05e0*/  MOV R14, R16 ;  /* 0x00000010000e7202 */ /* 0x000fca0000000f00 */
[----:B-1----:R-:W2:Y:S04]  /*05f0*/  LDG.E R16, desc[UR8][R14.64+-0x20] ;  /* 0xffffe0080e107981 */ /* 0x002ea8000c1e1900 */
[----:B------:R-:W3:Y:S04]  /*0600*/  LDG.E R22, desc[UR8][R14.64+-0x1c] ;  /* 0xffffe4080e167981 */ /* 0x000ee8000c1e1900 */
[----:B------:R-:W4:Y:S04]  /*0610*/  LDG.E R20, desc[UR8][R14.64+-0x18] ;  /* 0xffffe8080e147981 */ /* 0x000f28000c1e1900 */
[----:B------:R-:W5:Y:S01]  /*0620*/  LDG.E R29, desc[UR8][R14.64+0x1c] ;  /* 0x00001c080e1d7981 */ /* 0x000f62000c1e1900 */
[----:B0-----:R-:W-:-:S05]  /*0630*/  IMAD.WIDE R12, R17, 0x4, R12 ;  /* 0x00000004110c7825 */ /* 0x001fca00078e020c */
[----:B------:R-:W2:Y:S04]  /*0640*/  LDG.E R21, desc[UR8][R12.64] ;  /* 0x000000080c157981 */ /* 0x000ea8000c1e1900 */
[----:B------:R-:W3:Y:S04]  /*0650*/  LDG.E R25, desc[UR8][R12.64+0x4] ;  /* 0x000004080c197981 */ /* 0x000ee8000c1e1900 */
[----:B------:R-:W4:Y:S04]  /*0660*/  LDG.E R23, desc[UR8][R12.64+0x8] ;  /* 0x000008080c177981 */ /* 0x000f28000c1e1900 */
[----:B------:R-:W5:Y:S01]  /*0670*/  LDG.E R27, desc[UR8][R12.64+0x14] ;  /* 0x000014080c1b7981 */ /* 0x000f62000c1e1900 */
[----:B--2---:R-:W-:-:S03]  /*0680*/  FFMA R18, R21, R16, R18 ;  /* 0x0000001015127223 */ /* 0x004fc60000000012 */
[----:B------:R-:W2:Y:S04]  /*0690*/  LDG.E R16, desc[UR8][R14.64+-0x14] ;  /* 0xffffec080e107981 */ /* 0x000ea8000c1e1900 */
[----:B------:R-:W2:Y:S01]  /*06a0*/  LDG.E R21, desc[UR8][R12.64+0xc] ;  /* 0x00000c080c157981 */ /* 0x000ea2000c1e1900 */
[----:B---3--:R-:W-:-:S03]  /*06b0*/  FFMA R18, R25, R22, R18 ;  /* 0x0000001619127223 */ /* 0x008fc60000000012 */
[----:B------:R-:W3:Y:S01]  /*06c0*/  LDG.E R25, desc[UR8][R14.64+-0x10] ;  /* 0xfffff0080e197981 */ /* 0x000ee2000c1e1900 */
[----:B----4-:R-:W-:-:S03]  /*06d0*/  FFMA R24, R23, R20, R18 ;  /* 0x0000001417187223 */ /* 0x010fc60000000012 */
[----:B------:R-:W3:Y:S04]  /*06e0*/  LDG.E R22, desc[UR8][R12.64+0x10] ;  /* 0x000010080c167981 */ /* 0x000ee8000c1e1900 */
[----:B------:R-:W5:Y:S04]  /*06f0*/  LDG.E R20, desc[UR8][R14.64+-0xc] ;  /* 0xfffff4080e147981 */ /* 0x000f68000c1e1900 */
[----:B------:R-:W4:Y:S04]  /*0700*/  LDG.E R18, desc[UR8][R14.64+-0x8] ;  /* 0xfffff8080e127981 */ /* 0x000f28000c1e1900 */
[----:B------:R-:W4:Y:S01]  /*0710*/  LDG.E R23, desc[UR8][R12.64+0x18] ;  /* 0x000018080c177981 */ /* 0x000f22000c1e1900 */
[----:B--2---:R-:W-:-:S03]  /*0720*/  FFMA R21, R21, R16, R24 ;  /* 0x0000001015157223 */ /* 0x004fc60000000018 */
[----:B------:R-:W2:Y:S01]  /*0730*/  LDG.E R16, desc[UR8][R14.64+-0x4] ;  /* 0xfffffc080e107981 */ /* 0x000ea2000c1e1900 */
[----:B---3--:R-:W-:-:S03]  /*0740*/  FFMA R22, R22, R25, R21 ;  /* 0x0000001916167223 */ /* 0x008fc60000000015 */
[----:B------:R-:W2:Y:S01]  /*0750*/  LDG.E R21, desc[UR8][R12.64+0x1c] ;  /* 0x00001c080c157981 */ /* 0x000ea2000c1e1900 */
[----:B-----5:R-:W-:-:S03]  /*0760*/  FFMA R22, R27, R20, R22 ;  /* 0x000000141b167223 */ /* 0x020fc60000000016 */
[----:B------:R-:W3:Y:S04]  /*0770*/  LDG.E R25, desc[UR8][R14.64] ;  /* 0x000000080e197981 */ /* 0x000ee8000c1e1900 */
[----:B------:R-:W3:Y:S01]  /*0780*/  LDG.E R20, desc[UR8][R12.64+0x20] ;  /* 0x000020080c147981 */ /* 0x000ee2000c1e1900 */
[----:B----4-:R-:W-:-:S03]  /*0790*/  FFMA R24, R23, R18, R22 ;  /* 0x0000001217187223 */ /* 0x010fc60000000016 */
[----:B------:R-:W4:Y:S04]  /*07a0*/  LDG.E R22, desc[UR8][R14.64+0x4] ;  /* 0x000004080e167981 */ /* 0x000f28000c1e1900 */
[----:B------:R-:W4:Y:S04]  /*07b0*/  LDG.E R27, desc[UR8][R12.64+0x24] ;  /* 0x000024080c1b7981 */ /* 0x000f28000c1e1900 */
[----:B------:R-:W5:Y:S04]  /*07c0*/  LDG.E R18, desc[UR8][R14.64+0x8] ;  /* 0x000008080e127981 */ /* 0x000f68000c1e1900 */
[----:B------:R-:W5:Y:S01]  /*07d0*/  LDG.E R23, desc[UR8][R12.64+0x28] ;  /* 0x000028080c177981 */ /* 0x000f62000c1e1900 */
[----:B--2---:R-:W-:-:S03]  /*07e0*/  FFMA R21, R21, R16, R24 ;  /* 0x0000001015157223 */ /* 0x004fc60000000018 */
[----:B------:R-:W2:Y:S04]  /*07f0*/  LDG.E R16, desc[UR8][R12.64+0x2c] ;  /* 0x00002c080c107981 */ /* 0x000ea8000c1e1900 */
[----:B------:R-:W2:Y:S01]  /*0800*/  LDG.E R24, desc[UR8][R12.64+0x3c] ;  /* 0x00003c080c187981 */ /* 0x000ea2000c1e1900 */
[----:B---3--:R-:W-:-:S03]  /*0810*/  FFMA R20, R20, R25, R21 ;  /* 0x0000001914147223 */ /* 0x008fc60000000015 */
[----:B------:R-:W2:Y:S04]  /*0820*/  LDG.E R21, desc[UR8][R14.64+0xc] ;  /* 0x00000c080e157981 */ /* 0x000ea8000c1e1900 */
[----:B------:R-:W3:Y:S01]  /*0830*/  LDG.E R25, desc[UR8][R12.64+0x30] ;  /* 0x000030080c197981 */ /* 0x000ee2000c1e1900 */
[----:B----4-:R-:W-:-:S03]  /*0840*/  FFMA R22, R27, R22, R20 ;  /* 0x000000161b167223 */ /* 0x010fc60000000014 */
[----:B------:R-:W3:Y:S04]  /*0850*/  LDG.E R20, desc[UR8][R14.64+0x10] ;  /* 0x000010080e147981 */ /* 0x000ee8000c1e1900 */
[----:B------:R-:W4:Y:S01]  /*0860*/  LDG.E R27, desc[UR8][R14.64+0x14] ;  /* 0x000014080e1b7981 */ /* 0x000f22000c1e1900 */
[----:B-----5:R-:W-:-:S03]  /*0870*/  FFMA R26, R23, R18, R22 ;  /* 0x00000012171a7223 */ /* 0x020fc60000000016 */
[----:B------:R-:W4:Y:S04]  /*0880*/  LDG.E R22, desc[UR8][R12.64+0x34] ;  /* 0x000034080c167981 */ /* 0x000f28000c1e1900 */
[----:B------:R0:W5:Y:S04]  /*0890*/  LDG.E R18, desc[UR8][R14.64+0x18] ;  /* 0x000018080e127981 */ /* 0x000168000c1e1900 */
[----:B------:R-:W5:Y:S01]  /*08a0*/  LDG.E R23, desc[UR8][R12.64+0x38] ;  /* 0x000038080c177981 */ /* 0x000f62000c1e1900 */
[----:B------:R-:W-:-:S04]  /*08b0*/  IADD3 R6, PT, PT, R6, 0x10, RZ ;  /* 0x0000001006067810 */ /* 0x000fc80007ffe0ff */
[----:B------:R-:W-:Y:S02]  /*08c0*/  ISETP.NE.AND P0, PT, R6, RZ, PT ;  /* 0x000000ff0600720c */ /* 0x000fe40003f05270 */
[----:B------:R-:W-:Y:S01]  /*08d0*/  IADD3 R17, PT, PT, R17, 0x10, RZ ;  /* 0x0000001011117810 */ /* 0x000fe20007ffe0ff */
[----:B--2---:R-:W-:-:S04]  /*08e0*/  FFMA R16, R16, R21, R26 ;  /* 0x0000001510107223 */ /* 0x004fc8000000001a */
[----:B---3--:R-:W-:Y:S01]  /*08f0*/  FFMA R25, R25, R20, R16 ;  /* 0x0000001419197223 */ /* 0x008fe20000000010 */
[----:B------:R-:W-:-:S03]  /*0900*/  IADD3 R16, P1, PT, R14, 0x40, RZ ;  /* 0x000000400e107810 */ /* 0x000fc60007f3e0ff */
[----:B----4-:R-:W-:Y:S02]  /*0910*/  FFMA R22, R22, R27, R25 ;  /* 0x0000001b16167223 */ /* 0x010fe40000000019 */
[----:B0-----:R-:W-:Y:S02]  /*0920*/  IMAD.X R15, RZ, RZ, R15, P1 ;  /* 0x000000ffff0f7224 */ /* 0x001fe400008e060f */
[----:B-----5:R-:W-:-:S04]  /*0930*/  FFMA R23, R23, R18, R22 ;  /* 0x0000001217177223 */ /* 0x020fc80000000016 */
[----:B------:R-:W-:Y:S01]  /*0940*/  FFMA R18, R24, R29, R23 ;  /* 0x0000001d18127223 */ /* 0x000fe20000000017 */
[----:B------:R-:W-:Y:S06]  /*0950*/  @P0 BRA `(.L_x_2) ;  /* 0xfffffffc001c0947 */ /* 0x000fec000383ffff */
[----:B------:R-:W-:-:S07]  /*0960*/  MOV R6, UR5 ;  /* 0x0000000500067c02 */ /* 0x000fce0008000f00 */
.L_x_1:
[----:B------:R-:W-:-:S13]  /*0970*/  ISETP.NE.AND P0, PT, R7, RZ, PT ;  /* 0x000000ff0700720c */ /* 0x000fda0003f05270 */
[----:B------:R-:W-:Y:S05]  /*0980*/  @!P0 BRA `(.L_x_3) ;  /* 0x0000000400748947 */ /* 0x000fea0003800000 */
[----:B------:R-:W-:Y:S01]  /*0990*/  VIADD R12, R7, 0xffffffff ;  /* 0xffffffff070c7836 */ /* 0x000fe20000000000 */
[----:B------:R-:W-:-:S04]  /*09a0*/  ISETP.NE.AND P1, PT, R9, RZ, PT ;  /* 0x000000ff0900720c */ /* 0x000fc80003f25270 */
[----:B------:R-:W-:-:S13]  /*09b0*/  ISETP.GE.U32.AND P0, PT, R12, 0x7, PT ;  /* 0x000000070c00780c */ /* 0x000fda0003f06070 */
[----:B------:R-:W-:Y:S05]  /*09c0*/  @!P0 BRA `(.L_x_4) ;  /* 0x0000000000908947 */ /* 0x000fea0003800000 */
[----:B------:R-:W0:Y:S01]  /*09d0*/  LDC.64 R16, c[0x0][0x390] ;  /* 0x0000e400ff107b82 */ /* 0x000e220000000a00 */
[C---:B------:R-:W-:Y:S02]  /*09e0*/  IADD3 R23, PT, PT, R6.reuse, UR11, RZ ;  /* 0x0000000b06177c10 */ /* 0x040fe4000fffe0ff */
[----:B------:R-:W-:Y:S02]  /*09f0*/  IADD3 R20, P0, PT, R6, UR11, RZ ;  /* 0x0000000b06147c10 */ /* 0x000fe4000ff1e0ff */
[----:B------:R-:W-:-:S03]  /*0a00*/  IADD3 R21, PT, PT, R19, R6, RZ ;  /* 0x0000000613157210 */ /* 0x000fc60007ffe0ff */
[----:B------:R-:W2:Y:S01]  /*0a10*/  LDC.64 R14, c[0x0][0x380] ;  /* 0x0000e000ff0e7b82 */ /* 0x000ea20000000a00 */
[----:B------:R-:W-:-:S07]  /*0a20*/  IMAD.X R22, RZ, RZ, RZ, P0 ;  /* 0x000000ffff167224 */ /* 0x000fce00000e06ff */
[----:B------:R-:W3:Y:S01]  /*0a30*/  LDC.64 R12, c[0x0][0x390] ;  /* 0x0000e400ff0c7b82 */ /* 0x000ee20000000a00 */
[----:B0-----:R-:W-:-:S06]  /*0a40*/  IMAD.WIDE.U32 R16, R23, 0x4, R16 ;  /* 0x0000000417107825 */ /* 0x001fcc00078e0010 */
[----:B-1----:R-:W4:Y:S01]  /*0a50*/  LDG.E R16, desc[UR8][R16.64] ;  /* 0x0000000810107981 */ /* 0x002f22000c1e1900 */
[----:B--2---:R-:W-:-:S05]  /*0a60*/  IMAD.WIDE R14, R21, 0x4, R14 ;  /* 0x00000004150e7825 */ /* 0x004fca00078e020e */
[----:B------:R-:W4:Y:S01]  /*0a70*/  LDG.E R23, desc[UR8][R14.64] ;  /* 0x000000080e177981 */ /* 0x000f22000c1e1900 */
[----:B---3--:R-:W-:-:S03]  /*0a80*/  LEA R12, P0, R20, R12, 0x2 ;  /* 0x0000000c140c7211 */ /* 0x008fc600078010ff */
[----:B------:R-:W2:Y:S01]  /*0a90*/  LDG.E R25, desc[UR8][R14.64+0x4] ;  /* 0x000004080e197981 */ /* 0x000ea2000c1e1900 */
[----:B------:R-:W-:-:S03]  /*0aa0*/  LEA.HI.X R13, R20, R13, R22, 0x2, P0 ;  /* 0x0000000d140d7211 */ /* 0x000fc600000f1416 */
[----:B------:R-:W3:Y:S04]  /*0ab0*/  LDG.E R17, desc[UR8][R14.64+0x14] ;  /* 0x000014080e117981 */ /* 0x000ee8000c1e1900 */
[----:B------:R-:W2:Y:S04]  /*0ac0*/  LDG.E R24, desc[UR8][R12.64+0x4] ;  /* 0x000004080c187981 */ /* 0x000ea8000c1e1900 */
[----:B------:R-:W5:Y:S04]  /*0ad0*/  LDG.E R20, desc[UR8][R14.64+0x8] ;  /* 0x000008080e147981 */ /* 0x000f68000c1e1900 */
[----:B------:R-:W5:Y:S04]  /*0ae0*/  LDG.E R21, desc[UR8][R12.64+0x8] ;  /* 0x000008080c157981 */ /* 0x000f68000c1e1900 */
[----:B------:R-:W3:Y:S04]  /*0af0*/  LDG.E R26, desc[UR8][R12.64+0x14] ;  /* 0x000014080c1a7981 */ /* 0x000ee8000c1e1900 */
[----:B------:R-:W3:Y:S04]  /*0b00*/  LDG.E R27, desc[UR8][R12.64+0x18] ;  /* 0x000018080c1b7981 */ /* 0x000ee8000c1e1900 */
[----:B------:R-:W3:Y:S01]  /*0b10*/  LDG.E R29, desc[UR8][R12.64+0x1c] ;  /* 0x00001c080c1d7981 */ /* 0x000ee2000c1e1900 */
[----:B----4-:R-:W-:-:S03]  /*0b20*/  FFMA R22, R23, R16, R18 ;  /* 0x0000001017167223 */ /* 0x010fc60000000012 */
[----:B------:R-:W4:Y:S04]  /*0b30*/  LDG.E R18, desc[UR8][R14.64+0xc] ;  /* 0x00000c080e127981 */ /* 0x000f28000c1e1900 */
[----:B------:R-:W4:Y:S04]  /*0b40*/  LDG.E R23, desc[UR8][R12.64+0xc] ;  /* 0x00000c080c177981 */ /* 0x000f28000c1e1900 */
[----:B------:R-:W3:Y:S01]  /*0b50*/  LDG.E R16, desc[UR8][R14.64+0x18] ;  /* 0x000018080e107981 */ /* 0x000ee2000c1e1900 */
[----:B--2---:R-:W-:-:S03]  /*0b60*/  FFMA R28, R25, R24, R22 ;  /* 0x00000018191c7223 */ /* 0x004fc60000000016 */
[----:B------:R-:W2:Y:S04]  /*0b70*/  LDG.E R22, desc[UR8][R14.64+0x10] ;  /* 0x000010080e167981 */ /* 0x000ea8000c1e1900 */
[----:B------:R-:W2:Y:S04]  /*0b80*/  LDG.E R25, desc[UR8][R12.64+0x10] ;  /* 0x000010080c197981 */ /* 0x000ea8000c1e1900 */
[----:B------:R-:W3:Y:S01]  /*0b90*/  LDG.E R24, desc[UR8][R14.64+0x1c] ;  /* 0x00001c080e187981 */ /* 0x000ee2000c1e1900 */
[----:B-----5:R-:W-:Y:S01]  /*0ba0*/  FFMA R21, R20, R21, R28 ;  /* 0x0000001514157223 */ /* 0x020fe2000000001c */
[----:B------:R-:W-:-:S03]  /*0bb0*/  IADD3 R6, PT, PT, R6, 0x8, RZ ;  /* 0x0000000806067810 */ /* 0x000fc60007ffe0ff */
[----:B----4-:R-:W-:-:S04]  /*0bc0*/  FFMA R21, R18, R23, R21 ;  /* 0x0000001712157223 */ /* 0x010fc80000000015 */
[----:B--2---:R-:W-:-:S04]  /*0bd0*/  FFMA R22, R22, R25, R21 ;  /* 0x0000001916167223 */ /* 0x004fc80000000015 */
[----:B---3--:R-:W-:-:S04]  /*0be0*/  FFMA R17, R17, R26, R22 ;  /* 0x0000001a11117223 */ /* 0x008fc80000000016 */
[----:B------:R-:W-:-:S04]  /*0bf0*/  FFMA R17, R16, R27, R17 ;  /* 0x0000001b10117223 */ /* 0x000fc80000000011 */
[----:B------:R-:W-:-:S07]  /*0c00*/  FFMA R18, R24, R29, R17 ;  /* 0x0000001d18127223 */ /* 0x000fce0000000011 */
.L_x_4:
[----:B------:R-:W-:Y:S05]  /*0c10*/  @!P1 BRA `(.L_x_3) ;  /* 0x0000000000d09947 */ /* 0x000fea0003800000 */
[----:B------:R-:W-:Y:S02]  /*0c20*/  IADD3 R12, PT, PT, R9, -0x1, RZ ;  /* 0xffffffff090c7810 */ /* 0x000fe40007ffe0ff */
[----:B------:R-:W-:Y:S02]  /*0c30*/  ISETP.NE.AND P1, PT, R10, RZ, PT ;  /* 0x000000ff0a00720c */ /* 0x000fe40003f25270 */
[----:B------:R-:W-:-:S13]  /*0c40*/  ISETP.GE.U32.AND P0, PT, R12, 0x3, PT ;  /* 0x000000030c00780c */ /* 0x000fda0003f06070 */
[----:B------:R-:W-:Y:S05]  /*0c50*/  @!P0 BRA `(.L_x_5) ;  /* 0x0000000000608947 */ /* 0x000fea0003800000 */
[----:B------:R-:W0:Y:S01]  /*0c60*/  LDC.64 R14, c[0x0][0x390] ;  /* 0x0000e400ff0e7b82 */ /* 0x000e220000000a00 */
[C---:B------:R-:W-:Y:S01]  /*0c70*/  VIADD R23, R6.reuse, UR11 ;  /* 0x0000000b06177c36 */ /* 0x040fe20008000000 */
[----:B------:R-:W-:Y:S02]  /*0c80*/  IADD3 R20, P0, PT, R6, UR11, RZ ;  /* 0x0000000b06147c10 */ /* 0x000fe4000ff1e0ff */
[----:B------:R-:W-:Y:S02]  /*0c90*/  IADD3 R21, PT, PT, R19, R6, RZ ;  /* 0x0000000613157210 */ /* 0x000fe40007ffe0ff */
[----:B------:R-:W-:Y:S02]  /*0ca0*/  IADD3.X R22, PT, PT, RZ, RZ, RZ, P0, !PT ;  /* 0x000000ffff167210 */ /* 0x000fe400007fe4ff */
[----:B------:R-:W2:Y:S08]  /*0cb0*/  LDC.64 R12, c[0x0][0x390] ;  /* 0x0000e400ff0c7b82 */ /* 0x000eb00000000a00 */
[----:B------:R-:W3:Y:S01]  /*0cc0*/  LDC.64 R16, c[0x0][0x380] ;  /* 0x0000e000ff107b82 */ /* 0x000ee20000000a00 */
[----:B0-----:R-:W-:-:S06]  /*0cd0*/  IMAD.WIDE.U32 R14, R23, 0x4, R14 ;  /* 0x00000004170e7825 */ /* 0x001fcc00078e000e */
[----:B-1----:R-:W4:Y:S01]  /*0ce0*/  LDG.E R14, desc[UR8][R14.64] ;  /* 0x000000080e0e7981 */ /* 0x002f22000c1e1900 */
[----:B--2---:R-:W-:-:S04]  /*0cf0*/  LEA R12, P0, R20, R12, 0x2 ;  /* 0x0000000c140c7211 */ /* 0x004fc800078010ff */
[----:B------:R-:W-:Y:S01]  /*0d00*/  LEA.HI.X R13, R20, R13, R22, 0x2, P0 ;  /* 0x0000000d140d7211 */ /* 0x000fe200000f1416 */
[----:B---3--:R-:W-:-:S04]  /*0d10*/  IMAD.WIDE R16, R21, 0x4, R16 ;  /* 0x0000000415107825 */ /* 0x008fc800078e0210 */
[----:B------:R-:W2:Y:S04]  /*0d20*/  LDG.E R22, desc[UR8][R12.64+0x4] ;  /* 0x000004080c167981 */ /* 0x000ea8000c1e1900 */
[----:B------:R-:W4:Y:S04]  /*0d30*/  LDG.E R21, desc[UR8][R16.64] ;  /* 0x0000000810157981 */ /* 0x000f28000c1e1900 */
[----:B------:R-:W2:Y:S04]  /*0d40*/  LDG.E R20, desc[UR8][R16.64+0x4] ;  /* 0x0000040810147981 */ /* 0x000ea8000c1e1900 */
[----:B------:R-:W3:Y:S04]  /*0d50*/  LDG.E R23, desc[UR8][R16.64+0x8] ;  /* 0x0000080810177981 */ /* 0x000ee8000c1e1900 */
[----:B------:R-:W3:Y:S04]  /*0d60*/  LDG.E R24, desc[UR8][R12.64+0x8] ;  /* 0x000008080c187981 */ /* 0x000ee8000c1e1900 */
[----:B------:R-:W5:Y:S04]  /*0d70*/  LDG.E R25, desc[UR8][R16.64+0xc] ;  /* 0x00000c0810197981 */ /* 0x000f68000c1e1900 */
[----:B------:R-:W5:Y:S01]  /*0d80*/  LDG.E R26, desc[UR8][R12.64+0xc] ;  /* 0x00000c080c1a7981 */ /* 0x000f62000c1e1900 */
[----:B------:R-:W-:-:S02]  /*0d90*/  VIADD R6, R6, 0x4 ;  /* 0x0000000406067836 */ /* 0x000fc40000000000 */
[----:B----4-:R-:W-:-:S04]  /*0da0*/  FFMA R21, R21, R14, R18 ;  /* 0x0000000e15157223 */ /* 0x010fc80000000012 */
[----:B--2---:R-:W-:-:S04]  /*0db0*/  FFMA R20, R20, R22, R21 ;  /* 0x0000001614147223 */ /* 0x004fc80000000015 */
[----:B---3--:R-:W-:-:S04]  /*0dc0*/  FFMA R20, R23, R24, R20 ;  /* 0x0000001817147223 */ /* 0x008fc80000000014 */
[----:B-----5:R-:W-:-:S07]  /*0dd0*/  FFMA R18, R25, R26, R20 ;  /* 0x0000001a19127223 */ /* 0x020fce0000000014 */
.L_x_5:
[----:B------:R-:W-:Y:S05]  /*0de0*/  @!P1 BRA `(.L_x_3) ;  /* 0x00000000005c9947 */ /* 0x000fea0003800000 */
[----:B------:R-:W0:Y:S01]  /*0df0*/  LDC.64 R12, c[0x0][0x390] ;  /* 0x0000e400ff0c7b82 */ /* 0x000e220000000a00 */
[----:B------:R-:W-:Y:S02]  /*0e00*/  IADD3 R17, PT, PT, R6, UR11, RZ ;  /* 0x0000000b06117c10 */ /* 0x000fe4000fffe0ff */
[----:B------:R-:W-:-:S05]  /*0e10*/  IADD3 R19, PT, PT, R19, R6, RZ ;  /* 0x0000000613137210 */ /* 0x000fca0007ffe0ff */
[----:B------:R-:W2:Y:S01]  /*0e20*/  LDC.64 R14, c[0x0][0x380] ;  /* 0x0000e000ff0e7b82 */ /* 0x000ea20000000a00 */
[----:B0-----:R-:W-:-:S06]  /*0e30*/  IMAD.WIDE.U32 R12, R17, 0x4, R12 ;  /* 0x00000004110c7825 */ /* 0x001fcc00078e000c */
[----:B-1----:R-:W3:Y:S01]  /*0e40*/  LDG.E R12, desc[UR8][R12.64] ;  /* 0x000000080c0c7981 */ /* 0x002ee2000c1e1900 */
[----:B--2---:R-:W-:-:S05]  /*0e50*/  IMAD.WIDE R14, R19, 0x4, R14 ;  /* 0x00000004130e7825 */ /* 0x004fca00078e020e */
[----:B------:R-:W3:Y:S01]  /*0e60*/  LDG.E R17, desc[UR8][R14.64] ;  /* 0x000000080e117981 */ /* 0x000ee2000c1e1900 */
[----:B------:R-:W-:Y:S01]  /*0e70*/  ISETP.NE.AND P0, PT, R10, 0x1, PT ;  /* 0x000000010a00780c */ /* 0x000fe20003f05270 */
[----:B---3--:R-:W-:-:S12]  /*0e80*/  FFMA R18, R17, R12, R18 ;  /* 0x0000000c11127223 */ /* 0x008fd80000000012 */
[----:B------:R-:W-:Y:S05]  /*0e90*/  @!P0 BRA `(.L_x_3) ;  /* 0x0000000000308947 */ /* 0x000fea0003800000 */
[----:B------:R-:W0:Y:S01]  /*0ea0*/  LDC.64 R12, c[0x0][0x390] ;  /* 0x0000e400ff0c7b82 */ /* 0x000e220000000a00 */
[----:B------:R-:W-:Y:S01]  /*0eb0*/  IADD3 R6, P1, PT, R6, UR11, RZ ;  /* 0x0000000b06067c10 */ /* 0x000fe2000ff3e0ff */
[----:B------:R-:W2:Y:S01]  /*0ec0*/  LDG.E R17, desc[UR8][R14.64+0x4] ;  /* 0x000004080e117981 */ /* 0x000ea2000c1e1900 */
[----:B------:R-:W-:-:S03]  /*0ed0*/  ISETP.NE.AND P0, PT, R10, 0x2, PT ;  /* 0x000000020a00780c */ /* 0x000fc60003f05270 */
[----:B------:R-:W-:-:S10]  /*0ee0*/  IMAD.X R16, RZ, RZ, RZ, P1 ;  /* 0x000000ffff107224 */ /* 0x000fd400008e06ff */
[----:B------:R-:W3:Y:S01]  /*0ef0*/  @P0 LDG.E R19, desc[UR8][R14.64+0x8] ;  /* 0x000008080e130981 */ /* 0x000ee2000c1e1900 */
[----:B0-----:R-:W-:-:S04]  /*0f00*/  LEA R12, P1, R6, R12, 0x2 ;  /* 0x0000000c060c7211 */ /* 0x001fc800078210ff */
[----:B------:R-:W-:-:S05]  /*0f10*/  LEA.HI.X R13, R6, R13, R16, 0x2, P1 ;  /* 0x0000000d060d7211 */ /* 0x000fca00008f1410 */
[----:B------:R-:W2:Y:S04]  /*0f20*/  LDG.E R6, desc[UR8][R12.64+0x4] ;  /* 0x000004080c067981 */ /* 0x000ea8000c1e1900 */
[----:B------:R-:W3:Y:S01]  /*0f30*/  @P0 LDG.E R16, desc[UR8][R12.64+0x8] ;  /* 0x000008080c100981 */ /* 0x000ee2000c1e1900 */
[----:B--2---:R-:W-:-:S04]  /*0f40*/  FFMA R18, R17, R6, R18 ;  /* 0x0000000611127223 */ /* 0x004fc80000000012 */
[----:B---3--:R-:W-:-:S07]  /*0f50*/  @P0 FFMA R18, R19, R16, R18 ;  /* 0x0000001013120223 */ /* 0x008fce0000000012 */
.L_x_3:
[----:B------:R-:W-:Y:S05]  /*0f60*/  BRA.U UP0, `(.L_x_6) ;  /* 0xfffffff500447547 */ /* 0x000fea000b83ffff */
.L_x_0:
[----:B------:R-:W2:Y:S01]  /*0f70*/  LDC.64 R6, c[0x0][0x388] ;  /* 0x0000e200ff067b82 */ /* 0x000ea20000000a00 */
[----:B0-----:R-:W-:-:S05]  /*0f80*/  IMAD R3, R3, R4, R4 ;  /* 0x0000000403037224 */ /* 0x001fca00078e0204 */
[----:B------:R-:W-:-:S05]  /*0f90*/  IADD3 R0, PT, PT, R0, R3, RZ ;  /* 0x0000000300007210 */ /* 0x000fca0007ffe0ff */
[----:B------:R-:W-:-:S05]  /*0fa0*/  IMAD R5, R5, R0, R0 ;  /* 0x0000000005057224 */ /* 0x000fca00078e0200 */
[----:B------:R-:W-:-:S05]  /*0fb0*/  IADD3 R3, PT, PT, R2, R5, RZ ;  /* 0x0000000502037210 */ /* 0x000fca0007ffe0ff */
[----:B--2---:R-:W-:-:S05]  /*0fc0*/  IMAD.WIDE R2, R3, 0x4, R6 ;  /* 0x0000000403027825 */ /* 0x004fca00078e0206 */
[----:B-1----:R-:W-:Y:S01]  /*0fd0*/  STG.E desc[UR8][R2.64], R18 ;  /* 0x0000001202007986 */ /* 0x002fe2000c101908 */
[----:B------:R-:W-:Y:S05]  /*0fe0*/  EXIT ;  /* 0x000000000000794d */ /* 0x000fea0003800000 */
.L_x_7:
[----:B------:R-:W-:-:S00]  /*0ff0*/  BRA `(.L_x_7) ;  /* 0xfffffffc00fc7947 */ /* 0x000fc0000383ffff */
[----:B------:R-:W-:-:S00]  /*1000*/  NOP ;  /* 0x0000000000007918 */ /* 0x000fc00000000000 */
[----:B------:R-:W-:-:S00]  /*1010*/  NOP ;  /* 0x0000000000007918 */ /* 0x000fc00000000000 */
[----:B------:R-:W-:-:S00]  /*1020*/  NOP ;  /* 0x0000000000007918 */ /* 0x000fc00000000000 */
[----:B------:R-:W-:-:S00]  /*1030*/  NOP ;  /* 0x0000000000007918 */ /* 0x000fc00000000000 */
[----:B------:R-:W-:-:S00]  /*1040*/  NOP ;  /* 0x0000000000007918 */ /* 0x000fc00000000000 */
[----:B------:R-:W-:-:S00]  /*1050*/  NOP ;  /* 0x0000000000007918 */ /* 0x000fc00000000000 */
[----:B------:R-:W-:-:S00]  /*1060*/  NOP ;  /* 0x0000000000007918 */ /* 0x000fc00000000000 */
[----:B------:R-:W-:-:S00]  /*1070*/  NOP ;  /* 0x0000000000007918 */ /* 0x000fc00000000000 */
.L_x_8:


//--------------------- .nv.shared.reserved.0     --------------------------
	.section	.nv.shared.reserved.0,"aw",@nobits
	.weak		__nv_reservedSMEM_offset_0_alias
	.size		__nv_reservedSMEM_offset_0_alias, 0, 64
	.other		__nv_reservedSMEM_offset_0_alias,@"STO_CUDA_RESERVED_SHARED STV_DEFAULT"
__nv_reservedSMEM_offset_0_alias:
	.zero		0
	.zero		64


//--------------------- .nv.constant0._Z17image_convolutionPfS_S_N12CudaTensor3D10ScalarDataE --------------------------
	.section	.nv.constant0._Z17image_convolutionPfS_S_N12CudaTensor3D10ScalarDataE,"a",@progbits
	.sectionflags	@""
	.align	4
.nv.constant0._Z17image_convolutionPfS_S_N12CudaTensor3D10ScalarDataE:
	.zero		940


//--------------------- SYMBOLS --------------------------

	.type		.nv.reservedSmem.offset0,@object
	.size		.nv.reservedSmem.offset0,0x4
